	.headerflags	@"EF_CUDA_TEXMODE_UNIFIED EF_CUDA_64BIT_ADDRESS EF_CUDA_ACCELERATORS EF_CUDA_SM90 EF_CUDA_VIRTUAL_SM(EF_CUDA_SM90)"
	.elftype	@"ET_EXEC"


//--------------------- .nv.info                  --------------------------
	.section	.nv.info,"",@"SHT_CUDA_INFO"
	.align	4


	//----- nvinfo : EIATTR_REGCOUNT
	.align		4
        /*0000*/ 	.byte	0x04, 0x2f
        /*0002*/ 	.short	(.L_3 - .L_2)
	.align		4
.L_2:
        /*0004*/ 	.word	index@(triton_poi_fused__native_batch_norm_legit_no_training_convolution_relu_6)
        /*0008*/ 	.word	0x0000002a


	//----- nvinfo : EIATTR_MIN_STACK_SIZE
	.align		4
.L_3:
        /*000c*/ 	.byte	0x04, 0x12
        /*000e*/ 	.short	(.L_5 - .L_4)
	.align		4
.L_4:
        /*0010*/ 	.word	index@(triton_poi_fused__native_batch_norm_legit_no_training_convolution_relu_6)
        /*0014*/ 	.word	0x00000000


	//----- nvinfo : EIATTR_FRAME_SIZE
	.align		4
.L_5:
        /*0018*/ 	.byte	0x04, 0x11
        /*001a*/ 	.short	(.L_7 - .L_6)
	.align		4
.L_6:
        /*001c*/ 	.word	index@(triton_poi_fused__native_batch_norm_legit_no_training_convolution_relu_6)
        /*0020*/ 	.word	0x00000000


	//----- nvinfo : EIATTR_MIN_STACK_SIZE
	.align		4
.L_7:
        /*0024*/ 	.byte	0x04, 0x12
        /*0026*/ 	.short	(.L_9 - .L_8)
	.align		4
.L_8:
        /*0028*/ 	.word	index@(triton_poi_fused__native_batch_norm_legit_no_training_convolution_relu_6)
        /*002c*/ 	.word	0x00000000
.L_9:


//--------------------- .nv.info.triton_poi_fused__native_batch_norm_legit_no_training_convolution_relu_6 --------------------------
	.section	.nv.info.triton_poi_fused__native_batch_norm_legit_no_training_convolution_relu_6,"",@"SHT_CUDA_INFO"
	.sectionflags	@""
	.align	4


	//----- nvinfo : EIATTR_CUDA_API_VERSION
	.align		4
        /*0000*/ 	.byte	0x04, 0x37
        /*0002*/ 	.short	(.L_11 - .L_10)
.L_10:
        /*0004*/ 	.word	0x0000007c


	//----- nvinfo : EIATTR_KPARAM_INFO
	.align		4
.L_11:
        /*0008*/ 	.byte	0x04, 0x17
        /*000a*/ 	.short	(.L_13 - .L_12)
.L_12:
        /*000c*/ 	.word	0x00000000
        /*0010*/ 	.short	0x0008
        /*0012*/ 	.short	0x003c
        /*0014*/ 	.byte	0x00, 0xf0, 0x11, 0x00


	//----- nvinfo : EIATTR_KPARAM_INFO
	.align		4
.L_13:
        /*0018*/ 	.byte	0x04, 0x17
        /*001a*/ 	.short	(.L_15 - .L_14)
.L_14:
        /*001c*/ 	.word	0x00000000
        /*0020*/ 	.short	0x0007
        /*0022*/ 	.short	0x0038
        /*0024*/ 	.byte	0x00, 0xf0, 0x11, 0x00


	//----- nvinfo : EIATTR_KPARAM_INFO
	.align		4
.L_15:
        /*0028*/ 	.byte	0x04, 0x17
        /*002a*/ 	.short	(.L_17 - .L_16)
.L_16:
        /*002c*/ 	.word	0x00000000
        /*0030*/ 	.short	0x0006
        /*0032*/ 	.short	0x0030
        /*0034*/ 	.byte	0x00, 0xf4, 0x21, 0x00


	//----- nvinfo : EIATTR_KPARAM_INFO
	.align		4
.L_17:
        /*0038*/ 	.byte	0x04, 0x17
        /*003a*/ 	.short	(.L_19 - .L_18)
.L_18:
        /*003c*/ 	.word	0x00000000
        /*0040*/ 	.short	0x0005
        /*0042*/ 	.short	0x0028
        /*0044*/ 	.byte	0x00, 0xf4, 0x21, 0x00


	//----- nvinfo : EIATTR_KPARAM_INFO
	.align		4
.L_19:
        /*0048*/ 	.byte	0x04, 0x17
        /*004a*/ 	.short	(.L_21 - .L_20)
.L_20:
        /*004c*/ 	.word	0x00000000
        /*0050*/ 	.short	0x0004
        /*0052*/ 	.short	0x0020
        /*0054*/ 	.byte	0x00, 0xf4, 0x21, 0x00


	//----- nvinfo : EIATTR_KPARAM_INFO
	.align		4
.L_21:
        /*0058*/ 	.byte	0x04, 0x17
        /*005a*/ 	.short	(.L_23 - .L_22)
.L_22:
        /*005c*/ 	.word	0x00000000
        /*0060*/ 	.short	0x0003
        /*0062*/ 	.short	0x0018
        /*0064*/ 	.byte	0x00, 0xf4, 0x21, 0x00


	//----- nvinfo : EIATTR_KPARAM_INFO
	.align		4
.L_23:
        /*0068*/ 	.byte	0x04, 0x17
        /*006a*/ 	.short	(.L_25 - .L_24)
.L_24:
        /*006c*/ 	.word	0x00000000
        /*0070*/ 	.short	0x0002
        /*0072*/ 	.short	0x0010
        /*0074*/ 	.byte	0x00, 0xf4, 0x21, 0x00


	//----- nvinfo : EIATTR_KPARAM_INFO
	.align		4
.L_25:
        /*0078*/ 	.byte	0x04, 0x17
        /*007a*/ 	.short	(.L_27 - .L_26)
.L_26:
        /*007c*/ 	.word	0x00000000
        /*0080*/ 	.short	0x0001
        /*0082*/ 	.short	0x0008
        /*0084*/ 	.byte	0x00, 0xf4, 0x21, 0x00


	//----- nvinfo : EIATTR_KPARAM_INFO
	.align		4
.L_27:
        /*0088*/ 	.byte	0x04, 0x17
        /*008a*/ 	.short	(.L_29 - .L_28)
.L_28:
        /*008c*/ 	.word	0x00000000
        /*0090*/ 	.short	0x0000
        /*0092*/ 	.short	0x0000
        /*0094*/ 	.byte	0x00, 0xf4, 0x21, 0x00


	//----- nvinfo : EIATTR_SPARSE_MMA_MASK
	.align		4
.L_29:
        /*0098*/ 	.byte	0x03, 0x50
        /*009a*/ 	.short	0x0000


	//----- nvinfo : EIATTR_MAXREG_COUNT
	.align		4
        /*009c*/ 	.byte	0x03, 0x1b
        /*009e*/ 	.short	0x00ff


	//----- nvinfo : EIATTR_EXIT_INSTR_OFFSETS
	.align		4
        /*00a0*/ 	.byte	0x04, 0x1c
        /*00a2*/ 	.short	(.L_31 - .L_30)


	//   ....[0]....
.L_30:
        /*00a4*/ 	.word	0x00001230


	//   ....[1]....
        /*00a8*/ 	.word	0x00001250


	//----- nvinfo : EIATTR_REQNTID
	.align		4
.L_31:
        /*00ac*/ 	.byte	0x04, 0x10
        /*00ae*/ 	.short	(.L_33 - .L_32)
.L_32:
        /*00b0*/ 	.word	0x00000100
        /*00b4*/ 	.word	0x00000001
        /*00b8*/ 	.word	0x00000001


	//----- nvinfo : EIATTR_CBANK_PARAM_SIZE
	.align		4
.L_33:
        /*00bc*/ 	.byte	0x03, 0x19
        /*00be*/ 	.short	0x0040


	//----- nvinfo : EIATTR_PARAM_CBANK
	.align		4
        /*00c0*/ 	.byte	0x04, 0x0a
        /*00c2*/ 	.short	(.L_35 - .L_34)
	.align		4
.L_34:
        /*00c4*/ 	.word	index@(.nv.constant0.triton_poi_fused__native_batch_norm_legit_no_training_convolution_relu_6)
        /*00c8*/ 	.short	0x0210
        /*00ca*/ 	.short	0x0040


	//----- nvinfo : EIATTR_SW_WAR
	.align		4
.L_35:
        /*00cc*/ 	.byte	0x04, 0x36
        /*00ce*/ 	.short	(.L_37 - .L_36)
.L_36:
        /*00d0*/ 	.word	0x00000008
.L_37:


//--------------------- .nv.callgraph             --------------------------
	.section	.nv.callgraph,"",@"SHT_CUDA_CALLGRAPH"
	.align	4
	.sectionentsize	8
	.align		4
        /*0000*/ 	.word	0x00000000
	.align		4
        /*0004*/ 	.word	0xffffffff
	.align		4
        /*0008*/ 	.word	0x00000000
	.align		4
        /*000c*/ 	.word	0xfffffffe
	.align		4
        /*0010*/ 	.word	0x00000000
	.align		4
        /*0014*/ 	.word	0xfffffffd
	.align		4
        /*0018*/ 	.word	0x00000000
	.align		4
        /*001c*/ 	.word	0xfffffffc


//--------------------- .nv.constant4             --------------------------
	.section	.nv.constant4,"a",@progbits
	.align	8
	.align		8
.nv.constant4:
        /*0000*/ 	.dword	_$_str
	.align		8
        /*0008*/ 	.dword	_$_str_$_2


//--------------------- .text.triton_poi_fused__native_batch_norm_legit_no_training_convolution_relu_6 --------------------------
	.section	.text.triton_poi_fused__native_batch_norm_legit_no_training_convolution_relu_6,"ax",@progbits
	.sectionflags	@"SHF_BARRIERS=1"
	.align	128
        .global         triton_poi_fused__native_batch_norm_legit_no_training_convolution_relu_6
        .type           triton_poi_fused__native_batch_norm_legit_no_training_convolution_relu_6,@function
        .size           triton_poi_fused__native_batch_norm_legit_no_training_convolution_relu_6,(.L_x_1 - triton_poi_fused__native_batch_norm_legit_no_training_convolution_relu_6)
        .other          triton_poi_fused__native_batch_norm_legit_no_training_convolution_relu_6,@"STO_CUDA_ENTRY STV_DEFAULT"
triton_poi_fused__native_batch_norm_legit_no_training_convolution_relu_6:
.text.triton_poi_fused__native_batch_norm_legit_no_training_convolution_relu_6:
[----:B------:R-:W0:Y:S01]  /*0000*/  LDC R1, c[0x0][0x28] ;  /* 0x00000a00ff017b82 */ /* 0x000e220000000800 */
[----:B------:R-:W1:Y:S07]  /*0010*/  S2R R26, SR_CTAID.Y ;  /* 0x00000000001a7919 */ /* 0x000e6e0000002600 */
[----:B------:R-:W2:Y:S01]  /*0020*/  LDC.64 R10, c[0x0][0x220] ;  /* 0x00008800ff0a7b82 */ /* 0x000ea20000000a00 */
[----:B------:R-:W-:Y:S02]  /*0030*/  CS2R R4, SRZ ;  /* 0x0000000000047805 */ /* 0x000fe4000001ff00 */
[----:B------:R-:W-:Y:S01]  /*0040*/  CS2R R6, SRZ ;  /* 0x0000000000067805 */ /* 0x000fe2000001ff00 */
[----:B------:R-:W3:Y:S01]  /*0050*/  S2R R2, SR_TID.X ;  /* 0x0000000000027919 */ /* 0x000ee20000002100 */
[----:B------:R-:W-:Y:S01]  /*0060*/  ULDC.64 UR6, c[0x0][0x208] ;  /* 0x0000820000067ab9 */ /* 0x000fe20000000a00 */
[----:B------:R-:W4:Y:S02]  /*0070*/  S2R R27, SR_CTAID.X ;  /* 0x00000000001b7919 */ /* 0x000f240000002500 */
[----:B------:R-:W5:Y:S08]  /*0080*/  LDC.64 R36, c[0x0][0x210] ;  /* 0x00008400ff247b82 */ /* 0x000f700000000a00 */
[----:B------:R-:W4:Y:S01]  /*0090*/  LDC.64 R20, c[0x0][0x218] ;  /* 0x00008600ff147b82 */ /* 0x000f220000000a00 */
[----:B-1----:R-:W-:-:S02]  /*00a0*/  IMAD.SHL.U32 R26, R26, 0x40, RZ ;  /* 0x000000401a1a7824 */ /* 0x002fc400078e00ff */
[----:B---3--:R-:W-:-:S05]  /*00b0*/  IMAD.SHL.U32 R28, R2, 0x4, RZ ;  /* 0x00000004021c7824 */ /* 0x008fca00078e00ff */
[----:B------:R-:W-:-:S04]  /*00c0*/  LOP3.LUT R32, R26, 0x3c, R28, 0xf8, !PT ;  /* 0x0000003c1a207812 */ /* 0x000fc800078ef81c */
[----:B------:R-:W-:Y:S02]  /*00d0*/  SHF.R.S32.HI R3, RZ, 0x1f, R32 ;  /* 0x0000001fff037819 */ /* 0x000fe40000011420 */
[----:B------:R-:W-:Y:S02]  /*00e0*/  ISETP.GE.AND P0, PT, R32, 0x80, PT ;  /* 0x000000802000780c */ /* 0x000fe40003f06270 */
[----:B------:R-:W-:-:S04]  /*00f0*/  LEA.HI R0, R3, R32, RZ, 0x5 ;  /* 0x0000002003007211 */ /* 0x000fc800078f28ff */
[----:B------:R-:W-:-:S05]  /*0100*/  LOP3.LUT R3, R0, 0xffffffe0, RZ, 0xc0, !PT ;  /* 0xffffffe000037812 */ /* 0x000fca00078ec0ff */
[----:B------:R-:W-:-:S04]  /*0110*/  IMAD.IADD R32, R32, 0x1, -R3 ;  /* 0x0000000120207824 */ /* 0x000fc800078e0a03 */
[----:B--2---:R-:W-:-:S05]  /*0120*/  IMAD.WIDE R10, R32, 0x4, R10 ;  /* 0x00000004200a7825 */ /* 0x004fca00078e020a */
[----:B------:R1:W2:Y:S01]  /*0130*/  @!P0 LDG.E.EL.128 R4, desc[UR6][R10.64] ;  /* 0x000000060a048981 */ /* 0x0002a2000c2e1d00 */
[----:B------:R-:W-:Y:S01]  /*0140*/  IMAD.MOV.U32 R3, RZ, RZ, 0x3e800000 ;  /* 0x3e800000ff037424 */ /* 0x000fe200078e00ff */
[----:B------:R-:W-:Y:S01]  /*0150*/  SHF.R.U32.HI R25, RZ, 0x4, R2 ;  /* 0x00000004ff197819 */ /* 0x000fe20000011602 */
[----:B------:R-:W-:Y:S01]  /*0160*/  IMAD.SHL.U32 R0, R0, 0x100, RZ ;  /* 0x0000010000007824 */ /* 0x000fe200078e00ff */
[----:B------:R-:W-:Y:S01]  /*0170*/  CS2R R8, SRZ ;  /* 0x0000000000087805 */ /* 0x000fe2000001ff00 */
[----:B----4-:R-:W-:Y:S01]  /*0180*/  IMAD.SHL.U32 R27, R27, 0x40, RZ ;  /* 0x000000401b1b7824 */ /* 0x010fe200078e00ff */
[----:B------:R-:W-:Y:S02]  /*0190*/  SGXT.U32 R25, R25, 0x4 ;  /* 0x000000041919781a */ /* 0x000fe40000000000 */
[----:B------:R-:W-:Y:S02]  /*01a0*/  LOP3.LUT R23, R0, 0xffffe000, RZ, 0xc0, !PT ;  /* 0xffffe00000177812 */ /* 0x000fe400078ec0ff */
[----:B------:R-:W-:-:S02]  /*01b0*/  LOP3.LUT R0, R27, 0x10, R25, 0xfe, !PT ;  /* 0x000000101b007812 */ /* 0x000fc400078efe19 */
[----:B-1----:R-:W-:Y:S02]  /*01c0*/  CS2R R10, SRZ ;  /* 0x00000000000a7805 */ /* 0x002fe4000001ff00 */
[----:B------:R-:W-:Y:S01]  /*01d0*/  LOP3.LUT R24, R27, R25, RZ, 0xfc, !PT ;  /* 0x000000191b187212 */ /* 0x000fe200078efcff */
[----:B------:R-:W-:Y:S01]  /*01e0*/  IMAD.IADD R23, R32, 0x1, R23 ;  /* 0x0000000120177824 */ /* 0x000fe200078e0217 */
[----:B------:R-:W-:Y:S02]  /*01f0*/  ISETP.LT.AND P3, PT, R0, 0x100, !P0 ;  /* 0x000001000000780c */ /* 0x000fe40004761270 */
[----:B------:R-:W-:Y:S01]  /*0200*/  ISETP.LT.AND P4, PT, R24, 0x100, !P0 ;  /* 0x000001001800780c */ /* 0x000fe20004781270 */
[----:B------:R-:W-:Y:S01]  /*0210*/  IMAD R0, R0, 0x20, R23 ;  /* 0x0000002000007824 */ /* 0x000fe200078e0217 */
[----:B------:R-:W-:Y:S02]  /*0220*/  LOP3.LUT R2, R27, 0x20, R25, 0xfe, !PT ;  /* 0x000000201b027812 */ /* 0x000fe400078efe19 */
[----:B------:R-:W-:Y:S01]  /*0230*/  LEA R24, R24, R23, 0x5 ;  /* 0x0000001718187211 */ /* 0x000fe200078e28ff */
[----:B-----5:R-:W-:-:S04]  /*0240*/  IMAD.WIDE R14, R0, 0x4, R36 ;  /* 0x00000004000e7825 */ /* 0x020fc800078e0224 */
[----:B------:R-:W-:Y:S01]  /*0250*/  IMAD.WIDE R16, R24, 0x4, R36 ;  /* 0x0000000418107825 */ /* 0x000fe200078e0224 */
[----:B------:R-:W-:-:S04]  /*0260*/  CS2R R12, SRZ ;  /* 0x00000000000c7805 */ /* 0x000fc8000001ff00 */
[----:B------:R-:W3:Y:S01]  /*0270*/  @P4 LDG.E.EL.128 R8, desc[UR6][R16.64] ;  /* 0x0000000610084981 */ /* 0x000ee2000c2e1d00 */
[----:B0-----:R-:W-:-:S04]  /*0280*/  IMAD.WIDE R20, R32, 0x4, R20 ;  /* 0x0000000420147825 */ /* 0x001fc800078e0214 */
[----:B--2---:R-:W-:Y:S01]  /*0290*/  FADD R18, R4, 9.9999997473787516356e-06 ;  /* 0x3727c5ac04127421 */ /* 0x004fe20000000000 */
[----:B------:R-:W-:Y:S01]  /*02a0*/  FADD R30, R5, 9.9999997473787516356e-06 ;  /* 0x3727c5ac051e7421 */ /* 0x000fe20000000000 */
[----:B------:R-:W-:Y:S01]  /*02b0*/  FADD R19, R6, 9.9999997473787516356e-06 ;  /* 0x3727c5ac06137421 */ /* 0x000fe20000000000 */
[----:B------:R-:W-:Y:S01]  /*02c0*/  FADD R22, R7, 9.9999997473787516356e-06 ;  /* 0x3727c5ac07167421 */ /* 0x000fe20000000000 */
[----:B------:R-:W-:Y:S02]  /*02d0*/  CS2R R4, SRZ ;  /* 0x0000000000047805 */ /* 0x000fe4000001ff00 */
[----:B------:R-:W-:Y:S01]  /*02e0*/  CS2R R6, SRZ ;  /* 0x0000000000067805 */ /* 0x000fe2000001ff00 */
[----:B------:R-:W0:Y:S05]  /*02f0*/  MUFU.SQRT R18, R18 ;  /* 0x0000001200127308 */ /* 0x000e2a0000002000 */
[----:B------:R1:W2:Y:S03]  /*0300*/  @P3 LDG.E.EL.128 R4, desc[UR6][R14.64] ;  /* 0x000000060e043981 */ /* 0x0002a6000c2e1d00 */
[----:B------:R-:W4:Y:S01]  /*0310*/  MUFU.SQRT R30, R30 ;  /* 0x0000001e001e7308 */ /* 0x000f220000002000 */
[----:B0-----:R-:W-:-:S07]  /*0320*/  FSETP.GT.AND P5, PT, R18, 8.50705917302346158658e+37, PT ;  /* 0x7e8000001200780b */ /* 0x001fce0003fa4000 */
[----:B------:R-:W0:Y:S01]  /*0330*/  MUFU.SQRT R19, R19 ;  /* 0x0000001300137308 */ /* 0x000e220000002000 */
[----:B------:R-:W-:Y:S02]  /*0340*/  FSETP.GEU.AND P6, PT, R18, 1.175494350822287508e-38, PT ;  /* 0x008000001200780b */ /* 0x000fe40003fce000 */
[----:B------:R-:W-:Y:S02]  /*0350*/  FSEL R29, R3, 1, P5 ;  /* 0x3f800000031d7808 */ /* 0x000fe40002800000 */
[----:B----4-:R-:W-:-:S03]  /*0360*/  FSETP.GT.AND P2, PT, R30, 8.50705917302346158658e+37, PT ;  /* 0x7e8000001e00780b */ /* 0x010fc60003f44000 */
[----:B------:R-:W4:Y:S01]  /*0370*/  MUFU.SQRT R22, R22 ;  /* 0x0000001600167308 */ /* 0x000f220000002000 */
[----:B------:R-:W-:Y:S01]  /*0380*/  FSETP.GEU.AND P1, PT, R30, 1.175494350822287508e-38, PT ;  /* 0x008000001e00780b */ /* 0x000fe20003f2e000 */
[----:B------:R-:W-:-:S04]  /*0390*/  @P5 FMUL R18, R18, 0.25 ;  /* 0x3e80000012125820 */ /* 0x000fc80000400000 */
[----:B------:R-:W-:Y:S01]  /*03a0*/  @!P6 FMUL R29, R29, 16777216 ;  /* 0x4b8000001d1de820 */ /* 0x000fe20000400000 */
[----:B0-----:R-:W-:Y:S01]  /*03b0*/  FSETP.GT.AND P5, PT, R19, 8.50705917302346158658e+37, PT ;  /* 0x7e8000001300780b */ /* 0x001fe20003fa4000 */
[----:B------:R-:W-:Y:S01]  /*03c0*/  @!P6 FMUL R18, R18, 16777216 ;  /* 0x4b8000001212e820 */ /* 0x000fe20000400000 */
[----:B------:R-:W-:Y:S02]  /*03d0*/  FSEL R34, R3, 1, P2 ;  /* 0x3f80000003227808 */ /* 0x000fe40001000000 */
[----:B------:R-:W-:Y:S01]  /*03e0*/  FSETP.GEU.AND P6, PT, R19, 1.175494350822287508e-38, PT ;  /* 0x008000001300780b */ /* 0x000fe20003fce000 */
[----:B------:R-:W-:Y:S02]  /*03f0*/  @P2 FMUL R30, R30, 0.25 ;  /* 0x3e8000001e1e2820 */ /* 0x000fe40000400000 */
[----:B------:R-:W-:Y:S01]  /*0400*/  @!P1 FMUL R34, R34, 16777216 ;  /* 0x4b80000022229820 */ /* 0x000fe20000400000 */
[----:B------:R-:W-:Y:S01]  /*0410*/  MUFU.RCP R18, R18 ;  /* 0x0000001200127308 */ /* 0x000fe20000001000 */
[----:B------:R-:W-:Y:S01]  /*0420*/  @!P1 FMUL R30, R30, 16777216 ;  /* 0x4b8000001e1e9820 */ /* 0x000fe20000400000 */
[----:B----4-:R-:W-:-:S03]  /*0430*/  FSETP.GT.AND P1, PT, R22, 8.50705917302346158658e+37, PT ;  /* 0x7e8000001600780b */ /* 0x010fc60003f24000 */
[----:B------:R-:W-:-:S03]  /*0440*/  @P5 FMUL R19, R19, 0.25 ;  /* 0x3e80000013135820 */ /* 0x000fc60000400000 */
[----:B------:R0:W4:Y:S01]  /*0450*/  MUFU.RCP R31, R30 ;  /* 0x0000001e001f7308 */ /* 0x0001220000001000 */
[----:B------:R-:W-:Y:S01]  /*0460*/  @!P6 FMUL R19, R19, 16777216 ;  /* 0x4b8000001313e820 */ /* 0x000fe20000400000 */
[----:B0-----:R-:W-:Y:S02]  /*0470*/  FSEL R30, R3, 1, P5 ;  /* 0x3f800000031e7808 */ /* 0x001fe40002800000 */
[----:B------:R-:W-:-:S03]  /*0480*/  FSETP.GEU.AND P5, PT, R22, 1.175494350822287508e-38, PT ;  /* 0x008000001600780b */ /* 0x000fc60003fae000 */
[----:B------:R-:W-:Y:S01]  /*0490*/  @P1 FMUL R22, R22, 0.25 ;  /* 0x3e80000016161820 */ /* 0x000fe20000400000 */
[----:B------:R-:W0:Y:S01]  /*04a0*/  MUFU.RCP R19, R19 ;  /* 0x0000001300137308 */ /* 0x000e220000001000 */
[C---:B------:R-:W-:Y:S01]  /*04b0*/  ISETP.LT.AND P2, PT, R2.reuse, 0x100, !P0 ;  /* 0x000001000200780c */ /* 0x040fe20004741270 */
[----:B------:R-:W-:Y:S01]  /*04c0*/  IMAD R2, R2, 0x20, R23 ;  /* 0x0000002002027824 */ /* 0x000fe200078e0217 */
[----:B-1----:R-:W-:-:S06]  /*04d0*/  CS2R R14, SRZ ;  /* 0x00000000000e7805 */ /* 0x002fcc000001ff00 */
[----:B------:R-:W-:Y:S01]  /*04e0*/  @!P5 FMUL R22, R22, 16777216 ;  /* 0x4b8000001616d820 */ /* 0x000fe20000400000 */
[----:B------:R-:W-:-:S04]  /*04f0*/  IMAD.WIDE R16, R2, 0x4, R36 ;  /* 0x0000000402107825 */ /* 0x000fc800078e0224 */
[----:B------:R-:W-:Y:S01]  /*0500*/  @!P6 FMUL R30, R30, 16777216 ;  /* 0x4b8000001e1ee820 */ /* 0x000fe20000400000 */
[----:B------:R-:W1:Y:S01]  /*0510*/  MUFU.RCP R22, R22 ;  /* 0x0000001600167308 */ /* 0x000e620000001000 */
[----:B----4-:R-:W-:Y:S01]  /*0520*/  FMUL R31, R31, R34 ;  /* 0x000000221f1f7220 */ /* 0x010fe20000400000 */
[----:B------:R-:W-:Y:S01]  /*0530*/  LOP3.LUT R34, R27, 0x30, R25, 0xfe, !PT ;  /* 0x000000301b227812 */ /* 0x000fe200078efe19 */
[----:B------:R4:W5:Y:S01]  /*0540*/  @P2 LDG.E.EL.128 R12, desc[UR6][R16.64] ;  /* 0x00000006100c2981 */ /* 0x000962000c2e1d00 */
[----:B------:R-:W-:Y:S01]  /*0550*/  FSEL R33, R3, 1, P1 ;  /* 0x3f80000003217808 */ /* 0x000fe20000800000 */
[----:B------:R-:W-:Y:S01]  /*0560*/  FMUL R29, R18, R29 ;  /* 0x0000001d121d7220 */ /* 0x000fe20000400000 */
[----:B0-----:R-:W-:Y:S01]  /*0570*/  FMUL R30, R19, R30 ;  /* 0x0000001e131e7220 */ /* 0x001fe20000400000 */
[----:B------:R-:W-:Y:S02]  /*0580*/  CS2R R18, SRZ ;  /* 0x0000000000127805 */ /* 0x000fe4000001ff00 */
[C---:B------:R-:W-:Y:S01]  /*0590*/  ISETP.LT.AND P1, PT, R34.reuse, 0x100, !P0 ;  /* 0x000001002200780c */ /* 0x040fe20004721270 */
[----:B------:R-:W-:Y:S01]  /*05a0*/  @!P5 FMUL R33, R33, 16777216 ;  /* 0x4b8000002121d820 */ /* 0x000fe20000400000 */
[----:B----4-:R-:W-:Y:S01]  /*05b0*/  CS2R R16, SRZ ;  /* 0x0000000000107805 */ /* 0x010fe2000001ff00 */
[----:B------:R-:W-:-:S02]  /*05c0*/  IMAD R3, R34, 0x20, R23 ;  /* 0x0000002022037824 */ /* 0x000fc400078e0217 */
[----:B-1----:R-:W-:Y:S01]  /*05d0*/  FMUL R34, R22, R33 ;  /* 0x0000002116227220 */ /* 0x002fe20000400000 */
[----:B------:R-:W-:Y:S02]  /*05e0*/  CS2R R22, SRZ ;  /* 0x0000000000167805 */ /* 0x000fe4000001ff00 */
[----:B------:R0:W5:Y:S01]  /*05f0*/  @!P0 LDG.E.EL.128 R16, desc[UR6][R20.64] ;  /* 0x0000000614108981 */ /* 0x000162000c2e1d00 */
[----:B------:R-:W-:Y:S01]  /*0600*/  IMAD.WIDE R36, R3, 0x4, R36 ;  /* 0x0000000403247825 */ /* 0x000fe200078e0224 */
[----:B0-----:R-:W-:-:S06]  /*0610*/  CS2R R20, SRZ ;  /* 0x0000000000147805 */ /* 0x001fcc000001ff00 */
[----:B------:R0:W4:Y:S02]  /*0620*/  @P1 LDG.E.EL.128 R20, desc[UR6][R36.64] ;  /* 0x0000000624141981 */ /* 0x000124000c2e1d00 */
[----:B0-----:R-:W0:Y:S02]  /*0630*/  LDC.64 R36, c[0x0][0x228] ;  /* 0x00008a00ff247b82 */ /* 0x001e240000000a00 */
[----:B0-----:R-:W-:-:S04]  /*0640*/  IMAD.WIDE R36, R32, 0x4, R36 ;  /* 0x0000000420247825 */ /* 0x001fc800078e0224 */
[C---:B-----5:R-:W-:Y:S01]  /*0650*/  FADD R15, -R19.reuse, R15 ;  /* 0x0000000f130f7221 */ /* 0x060fe20000000100 */
[----:B--2---:R-:W-:Y:S01]  /*0660*/  FADD R7, -R19, R7 ;  /* 0x0000000713077221 */ /* 0x004fe20000000100 */
[----:B------:R-:W-:Y:S01]  /*0670*/  FADD R39, -R18, R14 ;  /* 0x0000000e12277221 */ /* 0x000fe20000000100 */
[C---:B---3--:R-:W-:Y:S01]  /*0680*/  FADD R8, -R16.reuse, R8 ;  /* 0x0000000810087221 */ /* 0x048fe20000000100 */
[C---:B------:R-:W-:Y:S01]  /*0690*/  FADD R33, -R16.reuse, R4 ;  /* 0x0000000410217221 */ /* 0x040fe20000000100 */
[----:B------:R-:W-:Y:S01]  /*06a0*/  FADD R12, -R16, R12 ;  /* 0x0000000c100c7221 */ /* 0x000fe20000000100 */
[----:B------:R-:W-:Y:S01]  /*06b0*/  FMUL R14, R34, R15 ;  /* 0x0000000f220e7220 */ /* 0x000fe20000400000 */
[----:B------:R-:W-:Y:S01]  /*06c0*/  FADD R35, -R18, R6 ;  /* 0x0000000612237221 */ /* 0x000fe20000000100 */
[----:B------:R-:W-:Y:S01]  /*06d0*/  FMUL R15, R34, R7 ;  /* 0x00000007220f7220 */ /* 0x000fe20000400000 */
[----:B------:R-:W-:Y:S01]  /*06e0*/  CS2R R6, SRZ ;  /* 0x0000000000067805 */ /* 0x000fe2000001ff00 */
[----:B----4-:R-:W-:Y:S01]  /*06f0*/  FADD R20, -R16, R20 ;  /* 0x0000001410147221 */ /* 0x010fe20000000100 */
[----:B------:R-:W-:Y:S01]  /*0700*/  FADD R16, -R17, R5 ;  /* 0x0000000511107221 */ /* 0x000fe20000000100 */
[----:B------:R-:W-:-:S06]  /*0710*/  CS2R R4, SRZ ;  /* 0x0000000000047805 */ /* 0x000fcc000001ff00 */
[----:B------:R0:W2:Y:S02]  /*0720*/  @!P0 LDG.E.EL.128 R4, desc[UR6][R36.64] ;  /* 0x0000000624048981 */ /* 0x0000a4000c2e1d00 */
[----:B0-----:R-:W0:Y:S01]  /*0730*/  LDC.64 R36, c[0x0][0x230] ;  /* 0x00008c00ff247b82 */ /* 0x001e220000000a00 */
[C---:B------:R-:W-:Y:S01]  /*0740*/  FADD R11, -R19.reuse, R11 ;  /* 0x0000000b130b7221 */ /* 0x040fe20000000100 */
[----:B------:R-:W-:Y:S01]  /*0750*/  FADD R23, -R19, R23 ;  /* 0x0000001713177221 */ /* 0x000fe20000000100 */
[C---:B------:R-:W-:Y:S01]  /*0760*/  FADD R13, -R17.reuse, R13 ;  /* 0x0000000d110d7221 */ /* 0x040fe20000000100 */
[C---:B------:R-:W-:Y:S01]  /*0770*/  FADD R9, -R17.reuse, R9 ;  /* 0x0000000911097221 */ /* 0x040fe20000000100 */
[----:B------:R-:W-:Y:S01]  /*0780*/  FADD R21, -R17, R21 ;  /* 0x0000001511157221 */ /* 0x000fe20000000100 */
[----:B------:R-:W-:Y:S01]  /*0790*/  FADD R10, -R18, R10 ;  /* 0x0000000a120a7221 */ /* 0x000fe20000000100 */
[C---:B------:R-:W-:Y:S01]  /*07a0*/  FMUL R17, R34.reuse, R11 ;  /* 0x0000000b22117220 */ /* 0x040fe20000400000 */
[----:B------:R-:W-:Y:S01]  /*07b0*/  FMUL R34, R34, R23 ;  /* 0x0000001722227220 */ /* 0x000fe20000400000 */
[C---:B------:R-:W-:Y:S01]  /*07c0*/  FMUL R23, R31.reuse, R13 ;  /* 0x0000000d1f177220 */ /* 0x040fe20000400000 */
[----:B------:R-:W-:Y:S01]  /*07d0*/  FADD R38, -R18, R22 ;  /* 0x0000001612267221 */ /* 0x000fe20000000100 */
[C---:B------:R-:W-:Y:S01]  /*07e0*/  FMUL R19, R30.reuse, R35 ;  /* 0x000000231e137220 */ /* 0x040fe20000400000 */
[C---:B------:R-:W-:Y:S01]  /*07f0*/  FMUL R13, R31.reuse, R16 ;  /* 0x000000101f0d7220 */ /* 0x040fe20000400000 */
[----:B------:R-:W-:Y:S01]  /*0800*/  FMUL R18, R30, R10 ;  /* 0x0000000a1e127220 */ /* 0x000fe20000400000 */
[----:B------:R-:W-:Y:S01]  /*0810*/  FMUL R16, R31, R9 ;  /* 0x000000091f107220 */ /* 0x000fe20000400000 */
[----:B------:R-:W-:Y:S01]  /*0820*/  FMUL R35, R29, R8 ;  /* 0x000000081d237220 */ /* 0x000fe20000400000 */
[----:B------:R-:W-:-:S02]  /*0830*/  CS2R R8, SRZ ;  /* 0x0000000000087805 */ /* 0x000fc4000001ff00 */
[----:B------:R-:W-:Y:S01]  /*0840*/  CS2R R10, SRZ ;  /* 0x00000000000a7805 */ /* 0x000fe2000001ff00 */
[----:B0-----:R-:W-:-:S05]  /*0850*/  IMAD.WIDE R36, R32, 0x4, R36 ;  /* 0x0000000420247825 */ /* 0x001fca00078e0224 */
[----:B------:R-:W2:Y:S01]  /*0860*/  @!P0 LDG.E.EL.128 R8, desc[UR6][R36.64] ;  /* 0x0000000624088981 */ /* 0x000ea2000c2e1d00 */
[----:B------:R-:W0:Y:S01]  /*0870*/  S2R R32, SR_TID.X ;  /* 0x0000000000207919 */ /* 0x000e220000002100 */
[----:B------:R-:W1:Y:S01]  /*0880*/  S2UR UR5, SR_CgaCtaId ;  /* 0x00000000000579c3 */ /* 0x000e620000008800 */
[----:B------:R-:W-:Y:S01]  /*0890*/  FMUL R31, R31, R21 ;  /* 0x000000151f1f7220 */ /* 0x000fe20000400000 */
[C---:B------:R-:W-:Y:S01]  /*08a0*/  FMUL R22, R30.reuse, R39 ;  /* 0x000000271e167220 */ /* 0x040fe20000400000 */
[C---:B------:R-:W-:Y:S01]  /*08b0*/  FMUL R21, R29.reuse, R12 ;  /* 0x0000000c1d157220 */ /* 0x040fe20000400000 */
[----:B------:R-:W-:Y:S01]  /*08c0*/  FMUL R30, R30, R38 ;  /* 0x000000261e1e7220 */ /* 0x000fe20000400000 */
[C---:B------:R-:W-:Y:S01]  /*08d0*/  FMUL R33, R29.reuse, R33 ;  /* 0x000000211d217220 */ /* 0x040fe20000400000 */
[----:B------:R-:W-:Y:S01]  /*08e0*/  FMUL R29, R29, R20 ;  /* 0x000000141d1d7220 */ /* 0x000fe20000400000 */
[----:B------:R-:W-:Y:S02]  /*08f0*/  UMOV UR4, 0x400 ;  /* 0x0000040000047882 */ /* 0x000fe40000000000 */
[----:B-1----:R-:W-:Y:S01]  /*0900*/  UPRMT UR4, UR5, 0x654, UR4 ;  /* 0x0000065405047896 */ /* 0x002fe20008000004 */
[----:B------:R-:W-:Y:S01]  /*0910*/  LOP3.LUT R27, R27, 0x3c, R28, 0xf8, !PT ;  /* 0x0000003c1b1b7812 */ /* 0x000fe200078ef81c */
[-CC-:B--2---:R-:W-:Y:S01]  /*0920*/  FFMA R12, R16, R5.reuse, R9.reuse ;  /* 0x00000005100c7223 */ /* 0x184fe20000000009 */
[-CC-:B------:R-:W-:Y:S01]  /*0930*/  FFMA R13, R13, R5.reuse, R9.reuse ;  /* 0x000000050d0d7223 */ /* 0x180fe20000000009 */
[-CC-:B------:R-:W-:Y:S01]  /*0940*/  FFMA R16, R23, R5.reuse, R9.reuse ;  /* 0x0000000517107223 */ /* 0x180fe20000000009 */
[----:B------:R-:W-:Y:S01]  /*0950*/  FFMA R5, R31, R5, R9 ;  /* 0x000000051f057223 */ /* 0x000fe20000000009 */
[-CC-:B------:R-:W-:Y:S01]  /*0960*/  FFMA R18, R18, R6.reuse, R10.reuse ;  /* 0x0000000612127223 */ /* 0x180fe2000000000a */
[-CC-:B------:R-:W-:Y:S01]  /*0970*/  FFMA R20, R19, R6.reuse, R10.reuse ;  /* 0x0000000613147223 */ /* 0x180fe2000000000a */
[-CC-:B------:R-:W-:Y:S01]  /*0980*/  FFMA R9, R22, R6.reuse, R10.reuse ;  /* 0x0000000616097223 */ /* 0x180fe2000000000a */
[----:B------:R-:W-:Y:S01]  /*0990*/  FFMA R6, R30, R6, R10 ;  /* 0x000000061e067223 */ /* 0x000fe2000000000a */
[----:B0-----:R-:W-:-:S02]  /*09a0*/  IMAD.SHL.U32 R10, R32, 0x100, RZ ;  /* 0x00000100200a7824 */ /* 0x001fc400078e00ff */
[----:B------:R-:W-:-:S03]  /*09b0*/  FFMA R19, R17, R7, R11 ;  /* 0x0000000711137223 */ /* 0x000fc6000000000b */
[----:B------:R-:W-:Y:S01]  /*09c0*/  LOP3.LUT R10, R10, 0xf00, RZ, 0xc0, !PT ;  /* 0x00000f000a0a7812 */ /* 0x000fe200078ec0ff */
[-CC-:B------:R-:W-:Y:S01]  /*09d0*/  FFMA R15, R15, R7.reuse, R11.reuse ;  /* 0x000000070f0f7223 */ /* 0x180fe2000000000b */
[-CC-:B------:R-:W-:Y:S01]  /*09e0*/  FFMA R14, R14, R7.reuse, R11.reuse ;  /* 0x000000070e0e7223 */ /* 0x180fe2000000000b */
[----:B------:R-:W-:Y:S01]  /*09f0*/  FFMA R7, R34, R7, R11 ;  /* 0x0000000722077223 */ /* 0x000fe2000000000b */
[----:B------:R-:W-:Y:S01]  /*0a00*/  LOP3.LUT R17, R10, 0x80, RZ, 0xfc, !PT ;  /* 0x000000800a117812 */ /* 0x000fe200078efcff */
[-CC-:B------:R-:W-:Y:S01]  /*0a10*/  FFMA R35, R35, R4.reuse, R8.reuse ;  /* 0x0000000423237223 */ /* 0x180fe20000000008 */
[-CC-:B------:R-:W-:Y:S02]  /*0a20*/  FFMA R33, R33, R4.reuse, R8.reuse ;  /* 0x0000000421217223 */ /* 0x180fe40000000008 */
[----:B------:R-:W-:Y:S01]  /*0a30*/  LEA.HI R22, R17, UR4, RZ, 0x1c ;  /* 0x0000000411167c11 */ /* 0x000fe2000f8fe0ff */
[-CC-:B------:R-:W-:Y:S01]  /*0a40*/  FFMA R17, R21, R4.reuse, R8.reuse ;  /* 0x0000000415117223 */ /* 0x180fe20000000008 */
[----:B------:R-:W-:Y:S01]  /*0a50*/  FFMA R4, R29, R4, R8 ;  /* 0x000000041d047223 */ /* 0x000fe20000000008 */
[----:B------:R-:W-:-:S02]  /*0a60*/  FSETP.GEU.AND P6, PT, R7, RZ, PT ;  /* 0x000000ff0700720b */ /* 0x000fc40003fce000 */
[----:B------:R-:W-:Y:S02]  /*0a70*/  FSETP.GEU.AND P5, PT, R6, RZ, PT ;  /* 0x000000ff0600720b */ /* 0x000fe40003fae000 */
[----:B------:R-:W-:Y:S02]  /*0a80*/  FSETP.GEU.AND P0, PT, R5, RZ, PT ;  /* 0x000000ff0500720b */ /* 0x000fe40003f0e000 */
[----:B------:R-:W-:Y:S02]  /*0a90*/  FSEL R7, R7, RZ, P6 ;  /* 0x000000ff07077208 */ /* 0x000fe40003000000 */
[----:B------:R-:W-:Y:S02]  /*0aa0*/  FSETP.GEU.AND P6, PT, R4, RZ, PT ;  /* 0x000000ff0400720b */ /* 0x000fe40003fce000 */
[C---:B------:R-:W-:Y:S02]  /*0ab0*/  LOP3.LUT R23, R10.reuse, R25, RZ, 0xfc, !PT ;  /* 0x000000190a177212 */ /* 0x040fe400078efcff */
[----:B------:R-:W-:-:S02]  /*0ac0*/  LOP3.LUT R11, R10, 0x40, RZ, 0xfc, !PT ;  /* 0x000000400a0b7812 */ /* 0x000fc400078efcff */
[----:B------:R-:W-:Y:S02]  /*0ad0*/  LOP3.LUT R31, R10, 0xc0, RZ, 0xfc, !PT ;  /* 0x000000c00a1f7812 */ /* 0x000fe400078efcff */
[----:B------:R-:W-:Y:S02]  /*0ae0*/  FSEL R6, R6, RZ, P5 ;  /* 0x000000ff06067208 */ /* 0x000fe40002800000 */
[----:B------:R-:W-:Y:S02]  /*0af0*/  LEA.HI R10, R10, UR4, RZ, 0x1c ;  /* 0x000000040a0a7c11 */ /* 0x000fe4000f8fe0ff */
[----:B------:R-:W-:Y:S02]  /*0b00*/  FSETP.GEU.AND P5, PT, R14, RZ, PT ;  /* 0x000000ff0e00720b */ /* 0x000fe40003fae000 */
[----:B------:R-:W-:Y:S02]  /*0b10*/  FSEL R5, R5, RZ, P0 ;  /* 0x000000ff05057208 */ /* 0x000fe40000000000 */
[----:B------:R-:W-:-:S02]  /*0b20*/  FSETP.GEU.AND P0, PT, R9, RZ, PT ;  /* 0x000000ff0900720b */ /* 0x000fc40003f0e000 */
[----:B------:R-:W-:Y:S02]  /*0b30*/  FSEL R4, R4, RZ, P6 ;  /* 0x000000ff04047208 */ /* 0x000fe40003000000 */
[----:B------:R-:W-:Y:S02]  /*0b40*/  LEA.HI R30, R11, UR4, RZ, 0x1c ;  /* 0x000000040b1e7c11 */ /* 0x000fe4000f8fe0ff */
[----:B------:R-:W-:Y:S02]  /*0b50*/  FSETP.GEU.AND P6, PT, R16, RZ, PT ;  /* 0x000000ff1000720b */ /* 0x000fe40003fce000 */
[----:B------:R-:W-:Y:S01]  /*0b60*/  LEA.HI R34, R31, UR4, RZ, 0x1c ;  /* 0x000000041f227c11 */ /* 0x000fe2000f8fe0ff */
[----:B------:R-:W-:Y:S01]  /*0b70*/  IMAD R31, R23, 0x4, R10 ;  /* 0x00000004171f7824 */ /* 0x000fe200078e020a */
[----:B------:R-:W-:Y:S02]  /*0b80*/  FSEL R11, R14, RZ, P5 ;  /* 0x000000ff0e0b7208 */ /* 0x000fe40002800000 */
[----:B------:R-:W-:-:S02]  /*0b90*/  FSETP.GEU.AND P5, PT, R17, RZ, PT ;  /* 0x000000ff1100720b */ /* 0x000fc40003fae000 */
[----:B------:R-:W-:Y:S02]  /*0ba0*/  FSEL R10, R9, RZ, P0 ;  /* 0x000000ff090a7208 */ /* 0x000fe40000000000 */
[----:B------:R-:W-:Y:S02]  /*0bb0*/  FSEL R9, R16, RZ, P6 ;  /* 0x000000ff10097208 */ /* 0x000fe40003000000 */
[----:B------:R-:W-:Y:S02]  /*0bc0*/  FSETP.GEU.AND P6, PT, R20, RZ, PT ;  /* 0x000000ff1400720b */ /* 0x000fe40003fce000 */
[----:B------:R-:W-:Y:S02]  /*0bd0*/  FSETP.GEU.AND P0, PT, R15, RZ, PT ;  /* 0x000000ff0f00720b */ /* 0x000fe40003f0e000 */
        /* <DEDUP_REMOVED lines=12> */
[----:B------:R-:W-:Y:S01]  /*0ca0*/  FSEL R16, R35, RZ, P5 ;  /* 0x000000ff23107208 */ /* 0x000fe20002800000 */
[C---:B------:R-:W-:Y:S01]  /*0cb0*/  IMAD R22, R23.reuse, 0x4, R22 ;  /* 0x0000000417167824 */ /* 0x040fe200078e0216 */
[C---:B------:R-:W-:Y:S01]  /*0cc0*/  LEA R30, R23.reuse, R30, 0x2 ;  /* 0x0000001e171e7211 */ /* 0x040fe200078e10ff */
[----:B------:R-:W-:Y:S01]  /*0cd0*/  IMAD R23, R23, 0x4, R34 ;  /* 0x0000000417177824 */ /* 0x000fe200078e0222 */
[----:B------:R-:W-:Y:S01]  /*0ce0*/  FSEL R19, R19, RZ, P6 ;  /* 0x000000ff13137208 */ /* 0x000fe20003000000 */
[----:B------:R-:W-:Y:S01]  /*0cf0*/  STS [R31], R16 ;  /* 0x000000101f007388 */ /* 0x000fe20000000800 */
[----:B------:R-:W-:-:S03]  /*0d00*/  FSEL R12, R33, RZ, P0 ;  /* 0x000000ff210c7208 */ /* 0x000fc60000000000 */
[----:B------:R-:W-:Y:S04]  /*0d10*/  STS [R30+0x100], R17 ;  /* 0x000100111e007388 */ /* 0x000fe80000000800 */
        /* <DEDUP_REMOVED lines=11> */
[----:B------:R0:W-:Y:S04]  /*0dd0*/  STS [R30+0x1c0], R5 ;  /* 0x0001c0051e007388 */ /* 0x0001e80000000800 */
[----:B------:R-:W-:Y:S04]  /*0de0*/  STS [R22+0x2c0], R6 ;  /* 0x0002c00616007388 */ /* 0x000fe80000000800 */
[----:B------:R-:W-:Y:S01]  /*0df0*/  STS [R23+0x3c0], R7 ;  /* 0x0003c00717007388 */ /* 0x000fe20000000800 */
[----:B------:R-:W-:Y:S01]  /*0e00*/  SHF.R.U32.HI R32, RZ, 0x2, R32 ;  /* 0x00000002ff207819 */ /* 0x000fe20000011620 */
[----:B0-----:R-:W0:Y:S03]  /*0e10*/  LDC.64 R30, c[0x0][0x238] ;  /* 0x00008e00ff1e7b82 */ /* 0x001e260000000a00 */
[----:B------:R-:W-:-:S02]  /*0e20*/  LOP3.LUT R21, R32, 0x3c, RZ, 0xc0, !PT ;  /* 0x0000003c20157812 */ /* 0x000fc400078ec0ff */
[----:B------:R-:W-:-:S03]  /*0e30*/  LOP3.LUT R29, R28, 0x3fc, RZ, 0xc0, !PT ;  /* 0x000003fc1c1d7812 */ /* 0x000fc600078ec0ff */
[----:B------:R-:W-:-:S04]  /*0e40*/  VIADD R20, R21, UR4 ;  /* 0x0000000415147c36 */ /* 0x000fc80008000000 */
[C---:B------:R-:W-:Y:S01]  /*0e50*/  IMAD R32, R29.reuse, 0x4, R20 ;  /* 0x000000041d207824 */ /* 0x040fe200078e0214 */
[----:B------:R-:W-:Y:S01]  /*0e60*/  BAR.SYNC.DEFER_BLOCKING 0x0 ;  /* 0x0000000000007b1d */ /* 0x000fe20000010000 */
[----:B------:R-:W-:-:S05]  /*0e70*/  LOP3.LUT R28, R29, 0x400, RZ, 0xfc, !PT ;  /* 0x000004001d1c7812 */ /* 0x000fca00078efcff */
[----:B------:R-:W-:Y:S04]  /*0e80*/  LDS R20, [R32] ;  /* 0x0000000020147984 */ /* 0x000fe80000000800 */
[----:B------:R-:W-:Y:S04]  /*0e90*/  LDS R21, [R32+0x4] ;  /* 0x0000040020157984 */ /* 0x000fe80000000800 */
[----:B------:R-:W-:Y:S04]  /*0ea0*/  LDS R22, [R32+0x8] ;  /* 0x0000080020167984 */ /* 0x000fe80000000800 */
[----:B------:R0:W1:Y:S01]  /*0eb0*/  LDS R23, [R32+0xc] ;  /* 0x00000c0020177984 */ /* 0x0000620000000800 */
[----:B------:R-:W-:-:S02]  /*0ec0*/  SHF.R.U32.HI R33, RZ, 0x4, R28 ;  /* 0x00000004ff217819 */ /* 0x000fc4000001161c */
[----:B------:R-:W-:Y:S02]  /*0ed0*/  ISETP.GE.AND P0, PT, R27, 0x100, PT ;  /* 0x000001001b00780c */ /* 0x000fe40003f06270 */
[----:B------:R-:W-:Y:S02]  /*0ee0*/  LOP3.LUT R28, R26, R25, RZ, 0xfc, !PT ;  /* 0x000000191a1c7212 */ /* 0x000fe400078efcff */
[----:B------:R-:W-:Y:S02]  /*0ef0*/  LOP3.LUT R34, R33, 0x7c, RZ, 0xc0, !PT ;  /* 0x0000007c21227812 */ /* 0x000fe400078ec0ff */
[C---:B------:R-:W-:Y:S01]  /*0f00*/  ISETP.LT.AND P5, PT, R28.reuse, 0x80, !P0 ;  /* 0x000000801c00780c */ /* 0x040fe200047a1270 */
[----:B------:R-:W-:Y:S01]  /*0f10*/  IMAD R33, R28, 0x100, R27 ;  /* 0x000001001c217824 */ /* 0x000fe200078e021b */
[----:B------:R-:W-:-:S03]  /*0f20*/  IADD3 R34, R34, UR4, RZ ;  /* 0x0000000422227c10 */ /* 0x000fc6000fffe0ff */
[----:B0-----:R-:W-:-:S04]  /*0f30*/  IMAD.WIDE R32, R33, 0x4, R30 ;  /* 0x0000000421207825 */ /* 0x001fc800078e021e */
[C---:B------:R-:W-:Y:S01]  /*0f40*/  IMAD R34, R29.reuse, 0x4, R34 ;  /* 0x000000041d227824 */ /* 0x040fe200078e0222 */
[----:B------:R-:W-:-:S03]  /*0f50*/  LOP3.LUT R28, R29, 0x800, RZ, 0xfc, !PT ;  /* 0x000008001d1c7812 */ /* 0x000fc600078efcff */
[----:B-1----:R0:W-:Y:S04]  /*0f60*/  @P5 STG.E.128 desc[UR6][R32.64], R20 ;  /* 0x0000001420005986 */ /* 0x0021e8000c101d06 */
[----:B------:R-:W-:Y:S04]  /*0f70*/  LDS R20, [R34+0x1000] ;  /* 0x0010000022147984 */ /* 0x000fe80000000800 */
[----:B------:R-:W-:Y:S04]  /*0f80*/  LDS R21, [R34+0x1004] ;  /* 0x0010040022157984 */ /* 0x000fe80000000800 */
[----:B------:R-:W-:Y:S04]  /*0f90*/  LDS R22, [R34+0x1008] ;  /* 0x0010080022167984 */ /* 0x000fe80000000800 */
[----:B------:R-:W1:Y:S01]  /*0fa0*/  LDS R23, [R34+0x100c] ;  /* 0x00100c0022177984 */ /* 0x000e620000000800 */
[----:B------:R-:W-:-:S02]  /*0fb0*/  SHF.R.U32.HI R35, RZ, 0x4, R28 ;  /* 0x00000004ff237819 */ /* 0x000fc4000001161c */
[----:B------:R-:W-:Y:S02]  /*0fc0*/  LOP3.LUT R28, R26, 0x10, R25, 0xfe, !PT ;  /* 0x000000101a1c7812 */ /* 0x000fe400078efe19 */
[----:B------:R-:W-:Y:S02]  /*0fd0*/  LOP3.LUT R36, R35, 0xbc, RZ, 0xc0, !PT ;  /* 0x000000bc23247812 */ /* 0x000fe400078ec0ff */
[C---:B------:R-:W-:Y:S01]  /*0fe0*/  ISETP.LT.AND P5, PT, R28.reuse, 0x80, !P0 ;  /* 0x000000801c00780c */ /* 0x040fe200047a1270 */
[----:B------:R-:W-:Y:S02]  /*0ff0*/  IMAD R35, R28, 0x100, R27 ;  /* 0x000001001c237824 */ /* 0x000fe400078e021b */
[----:B------:R-:W-:Y:S02]  /*1000*/  VIADD R36, R36, UR4 ;  /* 0x0000000424247c36 */ /* 0x000fe40008000000 */
        /* <DEDUP_REMOVED lines=11> */
[C---:B------:R-:W-:Y:S02]  /*10c0*/  ISETP.LT.AND P5, PT, R28.reuse, 0x80, !P0 ;  /* 0x000000801c00780c */ /* 0x040fe400047a1270 */
[----:B------:R-:W-:Y:S01]  /*10d0*/  LEA R35, R28, R27, 0x8 ;  /* 0x0000001b1c237211 */ /* 0x000fe200078e40ff */
[----:B------:R-:W-:-:S04]  /*10e0*/  VIADD R34, R34, UR4 ;  /* 0x0000000422227c36 */ /* 0x000fc80008000000 */
[----:B0-----:R-:W-:-:S04]  /*10f0*/  IMAD.WIDE R32, R35, 0x4, R30 ;  /* 0x0000000423207825 */ /* 0x001fc800078e021e */
[----:B------:R-:W-:Y:S02]  /*1100*/  IMAD R34, R29, 0x4, R34 ;  /* 0x000000041d227824 */ /* 0x000fe400078e0222 */
[----:B------:R-:W0:Y:S01]  /*1110*/  LDC.64 R28, c[0x0][0x240] ;  /* 0x00009000ff1c7b82 */ /* 0x000e220000000a00 */
[----:B-1----:R1:W-:Y:S04]  /*1120*/  @P5 STG.E.128 desc[UR6][R32.64], R20 ;  /* 0x0000001420005986 */ /* 0x0023e8000c101d06 */
[----:B------:R-:W-:Y:S04]  /*1130*/  LDS R20, [R34+0x3000] ;  /* 0x0030000022147984 */ /* 0x000fe80000000800 */
[----:B------:R-:W-:Y:S04]  /*1140*/  LDS R21, [R34+0x3004] ;  /* 0x0030040022157984 */ /* 0x000fe80000000800 */
[----:B------:R-:W-:Y:S04]  /*1150*/  LDS R22, [R34+0x3008] ;  /* 0x0030080022167984 */ /* 0x000fe80000000800 */
[----:B------:R-:W2:Y:S01]  /*1160*/  LDS R23, [R34+0x300c] ;  /* 0x00300c0022177984 */ /* 0x000ea20000000800 */
[----:B------:R-:W-:-:S04]  /*1170*/  LOP3.LUT R26, R26, 0x30, R25, 0xfe, !PT ;  /* 0x000000301a1a7812 */ /* 0x000fc800078efe19 */
[C---:B------:R-:W-:Y:S01]  /*1180*/  ISETP.LT.AND P0, PT, R26.reuse, 0x80, !P0 ;  /* 0x000000801a00780c */ /* 0x040fe20004701270 */
[----:B------:R-:W-:Y:S02]  /*1190*/  IMAD R27, R26, 0x100, R27 ;  /* 0x000001001a1b7824 */ /* 0x000fe400078e021b */
[----:B0-----:R-:W-:-:S04]  /*11a0*/  IMAD.WIDE R24, R24, 0x4, R28 ;  /* 0x0000000418187825 */ /* 0x001fc800078e021c */
[----:B------:R-:W-:-:S04]  /*11b0*/  IMAD.WIDE R30, R27, 0x4, R30 ;  /* 0x000000041b1e7825 */ /* 0x000fc800078e021e */
[----:B------:R-:W-:-:S04]  /*11c0*/  IMAD.WIDE R26, R0, 0x4, R28 ;  /* 0x00000004001a7825 */ /* 0x000fc800078e021c */
[----:B-1----:R-:W-:-:S04]  /*11d0*/  IMAD.WIDE R32, R2, 0x4, R28 ;  /* 0x0000000402207825 */ /* 0x002fc800078e021c */
[----:B------:R-:W-:Y:S01]  /*11e0*/  IMAD.WIDE R28, R3, 0x4, R28 ;  /* 0x00000004031c7825 */ /* 0x000fe200078e021c */
[----:B--2---:R0:W-:Y:S04]  /*11f0*/  @P0 STG.E.128 desc[UR6][R30.64], R20 ;  /* 0x000000141e000986 */ /* 0x0041e8000c101d06 */
[----:B------:R0:W-:Y:S04]  /*1200*/  @P4 STG.E.128 desc[UR6][R24.64], R16 ;  /* 0x0000001018004986 */ /* 0x0001e8000c101d06 */
[----:B------:R0:W-:Y:S04]  /*1210*/  @P3 STG.E.128 desc[UR6][R26.64], R12 ;  /* 0x0000000c1a003986 */ /* 0x0001e8000c101d06 */
[----:B------:R0:W-:Y:S02]  /*1220*/  @P2 STG.E.128 desc[UR6][R32.64], R8 ;  /* 0x0000000820002986 */ /* 0x0001e4000c101d06 */
[----:B0-----:R-:W-:Y:S05]  /*1230*/  @!P1 EXIT ;  /* 0x000000000000994d */ /* 0x001fea0003800000 */
[----:B------:R-:W-:Y:S01]  /*1240*/  STG.E.128 desc[UR6][R28.64], R4 ;  /* 0x000000041c007986 */ /* 0x000fe2000c101d06 */
[----:B------:R-:W-:Y:S05]  /*1250*/  EXIT ;  /* 0x000000000000794d */ /* 0x000fea0003800000 */
.L_x_0:
[----:B------:R-:W-:-:S00]  /*1260*/  BRA `(.L_x_0) ;  /* 0xfffffffc00fc7947 */ /* 0x000fc0000383ffff */
[----:B------:R-:W-:-:S00]  /*1270*/  NOP ;  /* 0x0000000000007918 */ /* 0x000fc00000000000 */
        /* <DEDUP_REMOVED lines=8> */
.L_x_1:


//--------------------- .nv.global.init           --------------------------
	.section	.nv.global.init,"aw",@progbits
.nv.global.init:
	.type		_$_str,@object
	.size		_$_str,(_$_str_$_2 - _$_str)
_$_str:
        /*0000*/ 	.byte	0x5f, 0x5f, 0x43, 0x55, 0x44, 0x41, 0x5f, 0x46, 0x54, 0x5a, 0x00
	.type		_$_str_$_2,@object
	.size		_$_str_$_2,(.L_1 - _$_str_$_2)
_$_str_$_2:
        /*000b*/ 	.byte	0x5f, 0x5f, 0x43, 0x55, 0x44, 0x41, 0x5f, 0x50, 0x52, 0x45, 0x43, 0x5f, 0x53, 0x51, 0x52, 0x54
        /*001b*/ 	.byte	0x00
.L_1:


//--------------------- .nv.shared.triton_poi_fused__native_batch_norm_legit_no_training_convolution_relu_6 --------------------------
	.section	.nv.shared.triton_poi_fused__native_batch_norm_legit_no_training_convolution_relu_6,"aw",@nobits
	.sectionflags	@""
	.align	16
	.zero		1024


//--------------------- .nv.constant0.triton_poi_fused__native_batch_norm_legit_no_training_convolution_relu_6 --------------------------
	.section	.nv.constant0.triton_poi_fused__native_batch_norm_legit_no_training_convolution_relu_6,"a",@progbits
	.sectionflags	@""
	.align	4
.nv.constant0.triton_poi_fused__native_batch_norm_legit_no_training_convolution_relu_6:
	.zero		592
